	.headerflags	@"EF_CUDA_TEXMODE_UNIFIED EF_CUDA_64BIT_ADDRESS EF_CUDA_ACCELERATORS EF_CUDA_SM90 EF_CUDA_VIRTUAL_SM(EF_CUDA_SM90)"
	.elftype	@"ET_EXEC"


//--------------------- .nv.info                  --------------------------
	.section	.nv.info,"",@"SHT_CUDA_INFO"
	.align	4


	//----- nvinfo : EIATTR_REGCOUNT
	.align		4
        /*0000*/ 	.byte	0x04, 0x2f
        /*0002*/ 	.short	(.L_1 - .L_0)
	.align		4
.L_0:
        /*0004*/ 	.word	index@(triton_poi_fused_convolution_9)
        /*0008*/ 	.word	0x0000000c


	//----- nvinfo : EIATTR_MIN_STACK_SIZE
	.align		4
.L_1:
        /*000c*/ 	.byte	0x04, 0x12
        /*000e*/ 	.short	(.L_3 - .L_2)
	.align		4
.L_2:
        /*0010*/ 	.word	index@(triton_poi_fused_convolution_9)
        /*0014*/ 	.word	0x00000000


	//----- nvinfo : EIATTR_FRAME_SIZE
	.align		4
.L_3:
        /*0018*/ 	.byte	0x04, 0x11
        /*001a*/ 	.short	(.L_5 - .L_4)
	.align		4
.L_4:
        /*001c*/ 	.word	index@(triton_poi_fused_convolution_9)
        /*0020*/ 	.word	0x00000000


	//----- nvinfo : EIATTR_MIN_STACK_SIZE
	.align		4
.L_5:
        /*0024*/ 	.byte	0x04, 0x12
        /*0026*/ 	.short	(.L_7 - .L_6)
	.align		4
.L_6:
        /*0028*/ 	.word	index@(triton_poi_fused_convolution_9)
        /*002c*/ 	.word	0x00000000
.L_7:


//--------------------- .nv.info.triton_poi_fused_convolution_9 --------------------------
	.section	.nv.info.triton_poi_fused_convolution_9,"",@"SHT_CUDA_INFO"
	.sectionflags	@""
	.align	4


	//----- nvinfo : EIATTR_CUDA_API_VERSION
	.align		4
        /*0000*/ 	.byte	0x04, 0x37
        /*0002*/ 	.short	(.L_9 - .L_8)
.L_8:
        /*0004*/ 	.word	0x0000007c


	//----- nvinfo : EIATTR_KPARAM_INFO
	.align		4
.L_9:
        /*0008*/ 	.byte	0x04, 0x17
        /*000a*/ 	.short	(.L_11 - .L_10)
.L_10:
        /*000c*/ 	.word	0x00000000
        /*0010*/ 	.short	0x0002
        /*0012*/ 	.short	0x0010
        /*0014*/ 	.byte	0x00, 0xf0, 0x11, 0x00


	//----- nvinfo : EIATTR_KPARAM_INFO
	.align		4
.L_11:
        /*0018*/ 	.byte	0x04, 0x17
        /*001a*/ 	.short	(.L_13 - .L_12)
.L_12:
        /*001c*/ 	.word	0x00000000
        /*0020*/ 	.short	0x0001
        /*0022*/ 	.short	0x0008
        /*0024*/ 	.byte	0x00, 0xf4, 0x21, 0x00


	//----- nvinfo : EIATTR_KPARAM_INFO
	.align		4
.L_13:
        /*0028*/ 	.byte	0x04, 0x17
        /*002a*/ 	.short	(.L_15 - .L_14)
.L_14:
        /*002c*/ 	.word	0x00000000
        /*0030*/ 	.short	0x0000
        /*0032*/ 	.short	0x0000
        /*0034*/ 	.byte	0x00, 0xf4, 0x21, 0x00


	//----- nvinfo : EIATTR_SPARSE_MMA_MASK
	.align		4
.L_15:
        /*0038*/ 	.byte	0x03, 0x50
        /*003a*/ 	.short	0x0000


	//----- nvinfo : EIATTR_MAXREG_COUNT
	.align		4
        /*003c*/ 	.byte	0x03, 0x1b
        /*003e*/ 	.short	0x00ff


	//----- nvinfo : EIATTR_EXIT_INSTR_OFFSETS
	.align		4
        /*0040*/ 	.byte	0x04, 0x1c
        /*0042*/ 	.short	(.L_17 - .L_16)


	//   ....[0]....
.L_16:
        /*0044*/ 	.word	0x00000180


	//----- nvinfo : EIATTR_REQNTID
	.align		4
.L_17:
        /*0048*/ 	.byte	0x04, 0x10
        /*004a*/ 	.short	(.L_19 - .L_18)
.L_18:
        /*004c*/ 	.word	0x00000080
        /*0050*/ 	.word	0x00000001
        /*0054*/ 	.word	0x00000001


	//----- nvinfo : EIATTR_CBANK_PARAM_SIZE
	.align		4
.L_19:
        /*0058*/ 	.byte	0x03, 0x19
        /*005a*/ 	.short	0x0014


	//----- nvinfo : EIATTR_PARAM_CBANK
	.align		4
        /*005c*/ 	.byte	0x04, 0x0a
        /*005e*/ 	.short	(.L_21 - .L_20)
	.align		4
.L_20:
        /*0060*/ 	.word	index@(.nv.constant0.triton_poi_fused_convolution_9)
        /*0064*/ 	.short	0x0210
        /*0066*/ 	.short	0x0014


	//----- nvinfo : EIATTR_SW_WAR
	.align		4
.L_21:
        /*0068*/ 	.byte	0x04, 0x36
        /*006a*/ 	.short	(.L_23 - .L_22)
.L_22:
        /*006c*/ 	.word	0x00000008
.L_23:


//--------------------- .nv.callgraph             --------------------------
	.section	.nv.callgraph,"",@"SHT_CUDA_CALLGRAPH"
	.align	4
	.sectionentsize	8
	.align		4
        /*0000*/ 	.word	0x00000000
	.align		4
        /*0004*/ 	.word	0xffffffff
	.align		4
        /*0008*/ 	.word	0x00000000
	.align		4
        /*000c*/ 	.word	0xfffffffe
	.align		4
        /*0010*/ 	.word	0x00000000
	.align		4
        /*0014*/ 	.word	0xfffffffd
	.align		4
        /*0018*/ 	.word	0x00000000
	.align		4
        /*001c*/ 	.word	0xfffffffc


//--------------------- .text.triton_poi_fused_convolution_9 --------------------------
	.section	.text.triton_poi_fused_convolution_9,"ax",@progbits
	.align	128
        .global         triton_poi_fused_convolution_9
        .type           triton_poi_fused_convolution_9,@function
        .size           triton_poi_fused_convolution_9,(.L_x_1 - triton_poi_fused_convolution_9)
        .other          triton_poi_fused_convolution_9,@"STO_CUDA_ENTRY STV_DEFAULT"
triton_poi_fused_convolution_9:
.text.triton_poi_fused_convolution_9:
[----:B------:R-:W-:Y:S01]  /*0000*/  LDC R1, c[0x0][0x28] ;  /* 0x00000a00ff017b82 */ /* 0x000fe20000000800 */
[----:B------:R-:W1:Y:S07]  /*0010*/  S2R R0, SR_TID.X ;  /* 0x0000000000007919 */ /* 0x000e6e0000002100 */
[----:B------:R-:W2:Y:S01]  /*0020*/  LDC.64 R4, c[0x0][0x218] ;  /* 0x00008600ff047b82 */ /* 0x000ea20000000a00 */
[----:B------:R-:W-:Y:S01]  /*0030*/  ULDC.64 UR4, c[0x0][0x208] ;  /* 0x0000820000047ab9 */ /* 0x000fe20000000a00 */
[----:B------:R-:W3:Y:S06]  /*0040*/  S2R R7, SR_CTAID.X ;  /* 0x0000000000077919 */ /* 0x000eec0000002500 */
[----:B------:R-:W4:Y:S01]  /*0050*/  LDC.64 R2, c[0x0][0x210] ;  /* 0x00008400ff027b82 */ /* 0x000f220000000a00 */
[----:B-1----:R-:W-:Y:S01]  /*0060*/  IMAD.SHL.U32 R0, R0, 0x2, RZ ;  /* 0x0000000200007824 */ /* 0x002fe200078e00ff */
[----:B---3--:R-:W-:-:S04]  /*0070*/  SHF.R.S32.HI R6, RZ, 0x17, R7 ;  /* 0x00000017ff067819 */ /* 0x008fc80000011407 */
[----:B------:R-:W-:Y:S02]  /*0080*/  LOP3.LUT R0, R0, 0xfe, RZ, 0xc0, !PT ;  /* 0x000000fe00007812 */ /* 0x000fe400078ec0ff */
[----:B------:R-:W-:-:S03]  /*0090*/  SGXT R6, R6, 0x1 ;  /* 0x000000010606781a */ /* 0x000fc60000000200 */
[----:B------:R-:W-:-:S04]  /*00a0*/  IMAD R7, R7, 0x100, R0 ;  /* 0x0000010007077824 */ /* 0x000fc800078e0200 */
[----:B----4-:R-:W-:Y:S01]  /*00b0*/  IMAD.WIDE R2, R7, 0x4, R2 ;  /* 0x0000000407027825 */ /* 0x010fe200078e0202 */
[----:B------:R-:W-:-:S04]  /*00c0*/  LEA.HI R6, R6, R7, RZ, 0x4 ;  /* 0x0000000706067211 */ /* 0x000fc800078f20ff */
[--C-:B------:R-:W-:Y:S02]  /*00d0*/  SHF.R.S32.HI R0, RZ, 0x4, R6.reuse ;  /* 0x00000004ff007819 */ /* 0x100fe40000011406 */
[----:B------:R-:W-:Y:S02]  /*00e0*/  SHF.R.S32.HI R9, RZ, 0x1f, R6 ;  /* 0x0000001fff097819 */ /* 0x000fe40000011406 */
[----:B------:R-:W3:Y:S02]  /*00f0*/  LDG.E.64 R6, desc[UR4][R2.64] ;  /* 0x0000000402067981 */ /* 0x000ee4000c1e1b00 */
[----:B------:R-:W-:-:S04]  /*0100*/  LEA.HI R9, R9, R0, RZ, 0xa ;  /* 0x0000000009097211 */ /* 0x000fc800078f50ff */
[----:B------:R-:W-:-:S05]  /*0110*/  LOP3.LUT R9, R9, 0xfffffc00, RZ, 0xc0, !PT ;  /* 0xfffffc0009097812 */ /* 0x000fca00078ec0ff */
[----:B------:R-:W-:-:S04]  /*0120*/  IMAD.IADD R9, R0, 0x1, -R9 ;  /* 0x0000000100097824 */ /* 0x000fc800078e0a09 */
[----:B--2---:R-:W-:-:S06]  /*0130*/  IMAD.WIDE R4, R9, 0x4, R4 ;  /* 0x0000000409047825 */ /* 0x004fcc00078e0204 */
[----:B------:R-:W3:Y:S02]  /*0140*/  LDG.E.EL R4, desc[UR4][R4.64] ;  /* 0x0000000404047981 */ /* 0x000ee4000c2e1900 */
[--C-:B---3--:R-:W-:Y:S01]  /*0150*/  FADD R6, R6, R4.reuse ;  /* 0x0000000406067221 */ /* 0x108fe20000000000 */
[----:B------:R-:W-:-:S05]  /*0160*/  FADD R7, R7, R4 ;  /* 0x0000000407077221 */ /* 0x000fca0000000000 */
[----:B------:R-:W-:Y:S01]  /*0170*/  STG.E.64 desc[UR4][R2.64], R6 ;  /* 0x0000000602007986 */ /* 0x000fe2000c101b04 */
[----:B------:R-:W-:Y:S05]  /*0180*/  EXIT ;  /* 0x000000000000794d */ /* 0x000fea0003800000 */
.L_x_0:
[----:B------:R-:W-:-:S00]  /*0190*/  BRA `(.L_x_0) ;  /* 0xfffffffc00fc7947 */ /* 0x000fc0000383ffff */
[----:B------:R-:W-:-:S00]  /*01a0*/  NOP ;  /* 0x0000000000007918 */ /* 0x000fc00000000000 */
        /* <DEDUP_REMOVED lines=13> */
.L_x_1:


//--------------------- .nv.constant0.triton_poi_fused_convolution_9 --------------------------
	.section	.nv.constant0.triton_poi_fused_convolution_9,"a",@progbits
	.sectionflags	@""
	.align	4
.nv.constant0.triton_poi_fused_convolution_9:
	.zero		548
